//
// Generated by NVIDIA NVVM Compiler
//
// Compiler Build ID: CL-36424714
// Cuda compilation tools, release 13.0, V13.0.88
// Based on NVVM 20.0.0
//

.version 9.0
.target sm_100
.address_size 64

	// .globl	popcount_pairwise_kernel
// _ZZ24popcount_pairwise_kernelE4smem has been demoted

.visible .entry popcount_pairwise_kernel(
	.param .u64 .ptr .align 1 popcount_pairwise_kernel_param_0,
	.param .u64 .ptr .align 1 popcount_pairwise_kernel_param_1,
	.param .u32 popcount_pairwise_kernel_param_2,
	.param .u32 popcount_pairwise_kernel_param_3,
	.param .u32 popcount_pairwise_kernel_param_4,
	.param .u64 .ptr .align 1 popcount_pairwise_kernel_param_5
)
{
	.reg .pred 	%p<29>;
	.reg .b32 	%r<61>;
	.reg .b64 	%rd<60>;
	// demoted variable
	.shared .align 8 .b8 _ZZ24popcount_pairwise_kernelE4smem[256];
	ld.param.u64 	%rd14, [popcount_pairwise_kernel_param_0];
	ld.param.u64 	%rd15, [popcount_pairwise_kernel_param_1];
	ld.param.u32 	%r7, [popcount_pairwise_kernel_param_2];
	ld.param.u32 	%r9, [popcount_pairwise_kernel_param_3];
	ld.param.u32 	%r8, [popcount_pairwise_kernel_param_4];
	ld.param.u64 	%rd16, [popcount_pairwise_kernel_param_5];
	mov.u32 	%r1, %ctaid.x;
	mov.u32 	%r2, %ctaid.y;
	setp.ge.s32 	%p1, %r1, %r7;
	setp.ge.s32 	%p2, %r2, %r9;
	or.pred  	%p3, %p1, %p2;
	@%p3 bra 	$L__BB0_10;
	cvt.u64.u32 	%rd1, %r1;
	cvt.u64.u32 	%rd2, %r2;
	mov.u32 	%r3, %tid.x;
	setp.ge.s32 	%p4, %r3, %r8;
	mov.b64 	%rd58, 0;
	@%p4 bra 	$L__BB0_4;
	cvt.s64.s32 	%rd19, %r8;
	mov.u32 	%r4, %ntid.x;
	cvta.to.global.u64 	%rd3, %rd14;
	cvta.to.global.u64 	%rd4, %rd15;
	mul.lo.s64 	%rd5, %rd19, %rd2;
	mul.lo.s64 	%rd6, %rd19, %rd1;
	mov.b64 	%rd58, 0;
	mov.u32 	%r60, %r3;
$L__BB0_3:
	cvt.s64.s32 	%rd20, %r60;
	add.s64 	%rd21, %rd6, %rd20;
	shl.b64 	%rd22, %rd21, 3;
	add.s64 	%rd23, %rd3, %rd22;
	ld.global.nc.u64 	%rd24, [%rd23];
	add.s64 	%rd25, %rd5, %rd20;
	shl.b64 	%rd26, %rd25, 3;
	add.s64 	%rd27, %rd4, %rd26;
	ld.global.nc.u64 	%rd28, [%rd27];
	and.b64  	%rd29, %rd28, %rd24;
	popc.b64 	%r10, %rd29;
	cvt.u64.u32 	%rd30, %r10;
	add.s64 	%rd58, %rd30, %rd58;
	add.s32 	%r60, %r60, %r4;
	setp.lt.s32 	%p5, %r60, %r8;
	@%p5 bra 	$L__BB0_3;
$L__BB0_4:
	// begin inline asm
	mov.b64 {%r11,%r12}, %rd58;
	// end inline asm
	shfl.sync.down.b32	%r14|%p6, %r12, 16, 31, -1;
	shfl.sync.down.b32	%r13|%p7, %r11, 16, 31, -1;
	// begin inline asm
	mov.b64 %rd32, {%r13,%r14};
	// end inline asm
	add.s64 	%rd33, %rd32, %rd58;
	// begin inline asm
	mov.b64 {%r15,%r16}, %rd33;
	// end inline asm
	shfl.sync.down.b32	%r18|%p8, %r16, 8, 31, -1;
	shfl.sync.down.b32	%r17|%p9, %r15, 8, 31, -1;
	// begin inline asm
	mov.b64 %rd34, {%r17,%r18};
	// end inline asm
	add.s64 	%rd35, %rd34, %rd33;
	// begin inline asm
	mov.b64 {%r19,%r20}, %rd35;
	// end inline asm
	shfl.sync.down.b32	%r22|%p10, %r20, 4, 31, -1;
	shfl.sync.down.b32	%r21|%p11, %r19, 4, 31, -1;
	// begin inline asm
	mov.b64 %rd36, {%r21,%r22};
	// end inline asm
	add.s64 	%rd37, %rd36, %rd35;
	// begin inline asm
	mov.b64 {%r23,%r24}, %rd37;
	// end inline asm
	shfl.sync.down.b32	%r26|%p12, %r24, 2, 31, -1;
	shfl.sync.down.b32	%r25|%p13, %r23, 2, 31, -1;
	// begin inline asm
	mov.b64 %rd38, {%r25,%r26};
	// end inline asm
	add.s64 	%rd39, %rd38, %rd37;
	// begin inline asm
	mov.b64 {%r27,%r28}, %rd39;
	// end inline asm
	shfl.sync.down.b32	%r30|%p14, %r28, 1, 31, -1;
	shfl.sync.down.b32	%r29|%p15, %r27, 1, 31, -1;
	// begin inline asm
	mov.b64 %rd40, {%r29,%r30};
	// end inline asm
	add.s64 	%rd10, %rd40, %rd39;
	and.b32  	%r31, %r3, 31;
	setp.ne.s32 	%p16, %r31, 0;
	@%p16 bra 	$L__BB0_6;
	shr.u32 	%r32, %r3, 2;
	mov.u32 	%r33, _ZZ24popcount_pairwise_kernelE4smem;
	add.s32 	%r34, %r33, %r32;
	st.shared.u64 	[%r34], %rd10;
$L__BB0_6:
	bar.sync 	0;
	mov.u32 	%r35, %ntid.x;
	shr.u32 	%r36, %r35, 5;
	setp.ge.u32 	%p17, %r3, %r36;
	mov.b64 	%rd59, 0;
	@%p17 bra 	$L__BB0_8;
	shl.b32 	%r37, %r3, 3;
	mov.u32 	%r38, _ZZ24popcount_pairwise_kernelE4smem;
	add.s32 	%r39, %r38, %r37;
	ld.shared.u64 	%rd59, [%r39];
$L__BB0_8:
	// begin inline asm
	mov.b64 {%r40,%r41}, %rd59;
	// end inline asm
	shfl.sync.down.b32	%r43|%p18, %r41, 16, 31, -1;
	shfl.sync.down.b32	%r42|%p19, %r40, 16, 31, -1;
	// begin inline asm
	mov.b64 %rd43, {%r42,%r43};
	// end inline asm
	add.s64 	%rd44, %rd43, %rd59;
	// begin inline asm
	mov.b64 {%r44,%r45}, %rd44;
	// end inline asm
	shfl.sync.down.b32	%r47|%p20, %r45, 8, 31, -1;
	shfl.sync.down.b32	%r46|%p21, %r44, 8, 31, -1;
	// begin inline asm
	mov.b64 %rd45, {%r46,%r47};
	// end inline asm
	add.s64 	%rd46, %rd45, %rd44;
	// begin inline asm
	mov.b64 {%r48,%r49}, %rd46;
	// end inline asm
	shfl.sync.down.b32	%r51|%p22, %r49, 4, 31, -1;
	shfl.sync.down.b32	%r50|%p23, %r48, 4, 31, -1;
	// begin inline asm
	mov.b64 %rd47, {%r50,%r51};
	// end inline asm
	add.s64 	%rd48, %rd47, %rd46;
	// begin inline asm
	mov.b64 {%r52,%r53}, %rd48;
	// end inline asm
	shfl.sync.down.b32	%r55|%p24, %r53, 2, 31, -1;
	shfl.sync.down.b32	%r54|%p25, %r52, 2, 31, -1;
	// begin inline asm
	mov.b64 %rd49, {%r54,%r55};
	// end inline asm
	add.s64 	%rd50, %rd49, %rd48;
	// begin inline asm
	mov.b64 {%r56,%r57}, %rd50;
	// end inline asm
	shfl.sync.down.b32	%r59|%p26, %r57, 1, 31, -1;
	shfl.sync.down.b32	%r58|%p27, %r56, 1, 31, -1;
	// begin inline asm
	mov.b64 %rd51, {%r58,%r59};
	// end inline asm
	add.s64 	%rd13, %rd51, %rd50;
	setp.ne.s32 	%p28, %r3, 0;
	@%p28 bra 	$L__BB0_10;
	cvt.u64.u32 	%rd52, %r7;
	mad.lo.s64 	%rd53, %rd52, %rd2, %rd1;
	cvta.to.global.u64 	%rd54, %rd16;
	shl.b64 	%rd55, %rd53, 3;
	add.s64 	%rd56, %rd54, %rd55;
	st.global.u64 	[%rd56], %rd13;
$L__BB0_10:
	ret;

}
	// .globl	ewah_decompress_kernel
.visible .entry ewah_decompress_kernel(
	.param .u64 .ptr .align 1 ewah_decompress_kernel_param_0,
	.param .u32 ewah_decompress_kernel_param_1,
	.param .u32 ewah_decompress_kernel_param_2,
	.param .u64 .ptr .align 1 ewah_decompress_kernel_param_3
)
{
	.reg .pred 	%p<29>;
	.reg .b32 	%r<67>;
	.reg .b64 	%rd<32>;

	ld.param.u64 	%rd6, [ewah_decompress_kernel_param_0];
	ld.param.u32 	%r39, [ewah_decompress_kernel_param_1];
	ld.param.u32 	%r40, [ewah_decompress_kernel_param_2];
	ld.param.u64 	%rd7, [ewah_decompress_kernel_param_3];
	cvta.to.global.u64 	%rd1, %rd6;
	cvta.to.global.u64 	%rd2, %rd7;
	mov.u32 	%r41, %tid.x;
	setp.ne.s32 	%p1, %r41, 0;
	@%p1 bra 	$L__BB1_21;
	mov.b32 	%r51, 0;
	min.s32 	%r43, %r39, %r40;
	setp.lt.s32 	%p2, %r43, 1;
	@%p2 bra 	$L__BB1_8;
	mov.b32 	%r51, 0;
	mov.u32 	%r57, %r51;
$L__BB1_3:
	mul.wide.s32 	%rd8, %r57, 8;
	add.s64 	%rd9, %rd1, %rd8;
	ld.global.nc.u64 	%rd4, [%rd9];
	shr.u64 	%rd10, %rd4, 1;
	cvt.u32.u64 	%r9, %rd10;
	setp.eq.s32 	%p3, %r9, 0;
	@%p3 bra 	$L__BB1_6;
	and.b64  	%rd11, %rd4, 1;
	neg.s64 	%rd5, %rd11;
	mov.b32 	%r55, 0;
$L__BB1_5:
	mul.wide.s32 	%rd12, %r51, 8;
	add.s64 	%rd13, %rd2, %rd12;
	add.s32 	%r51, %r51, 1;
	st.global.u64 	[%rd13], %rd5;
	add.s32 	%r55, %r55, 1;
	setp.lt.u32 	%p4, %r55, %r9;
	setp.lt.s32 	%p5, %r51, %r40;
	and.pred  	%p6, %p4, %p5;
	@%p6 bra 	$L__BB1_5;
$L__BB1_6:
	add.s32 	%r57, %r57, 1;
	setp.lt.u64 	%p7, %rd4, 8589934592;
	setp.ge.s32 	%p8, %r51, %r40;
	setp.ge.s32 	%p9, %r57, %r39;
	or.pred  	%p10, %p8, %p9;
	or.pred  	%p11, %p10, %p7;
	@%p11 bra 	$L__BB1_7;
	bra.uni 	$L__BB1_22;
$L__BB1_7:
	setp.lt.s32 	%p17, %r57, %r39;
	setp.lt.s32 	%p18, %r51, %r40;
	and.pred  	%p19, %p17, %p18;
	@%p19 bra 	$L__BB1_3;
$L__BB1_8:
	setp.ge.s32 	%p20, %r51, %r40;
	@%p20 bra 	$L__BB1_21;
	sub.s32 	%r4, %r40, %r51;
	and.b32  	%r5, %r4, 15;
	sub.s32 	%r47, %r51, %r40;
	setp.gt.u32 	%p21, %r47, -16;
	@%p21 bra 	$L__BB1_12;
	and.b32  	%r48, %r4, -16;
	neg.s32 	%r60, %r48;
	add.s64 	%rd3, %rd2, 64;
$L__BB1_11:
	.pragma "nounroll";
	mul.wide.s32 	%rd20, %r51, 8;
	add.s64 	%rd21, %rd3, %rd20;
	mov.b64 	%rd22, 0;
	st.global.u64 	[%rd21+-64], %rd22;
	st.global.u64 	[%rd21+-56], %rd22;
	st.global.u64 	[%rd21+-48], %rd22;
	st.global.u64 	[%rd21+-40], %rd22;
	st.global.u64 	[%rd21+-32], %rd22;
	st.global.u64 	[%rd21+-24], %rd22;
	st.global.u64 	[%rd21+-16], %rd22;
	st.global.u64 	[%rd21+-8], %rd22;
	st.global.u64 	[%rd21], %rd22;
	st.global.u64 	[%rd21+8], %rd22;
	st.global.u64 	[%rd21+16], %rd22;
	st.global.u64 	[%rd21+24], %rd22;
	st.global.u64 	[%rd21+32], %rd22;
	st.global.u64 	[%rd21+40], %rd22;
	st.global.u64 	[%rd21+48], %rd22;
	add.s32 	%r51, %r51, 16;
	st.global.u64 	[%rd21+56], %rd22;
	add.s32 	%r60, %r60, 16;
	setp.ne.s32 	%p22, %r60, 0;
	@%p22 bra 	$L__BB1_11;
$L__BB1_12:
	setp.eq.s32 	%p23, %r5, 0;
	@%p23 bra 	$L__BB1_21;
	and.b32  	%r28, %r4, 7;
	setp.lt.u32 	%p24, %r5, 8;
	@%p24 bra 	$L__BB1_15;
	mul.wide.s32 	%rd23, %r51, 8;
	add.s64 	%rd24, %rd2, %rd23;
	mov.b64 	%rd25, 0;
	st.global.u64 	[%rd24], %rd25;
	st.global.u64 	[%rd24+8], %rd25;
	st.global.u64 	[%rd24+16], %rd25;
	st.global.u64 	[%rd24+24], %rd25;
	st.global.u64 	[%rd24+32], %rd25;
	st.global.u64 	[%rd24+40], %rd25;
	st.global.u64 	[%rd24+48], %rd25;
	st.global.u64 	[%rd24+56], %rd25;
	add.s32 	%r51, %r51, 8;
$L__BB1_15:
	setp.eq.s32 	%p25, %r28, 0;
	@%p25 bra 	$L__BB1_21;
	and.b32  	%r31, %r4, 3;
	setp.lt.u32 	%p26, %r28, 4;
	@%p26 bra 	$L__BB1_18;
	mul.wide.s32 	%rd26, %r51, 8;
	add.s64 	%rd27, %rd2, %rd26;
	mov.b64 	%rd28, 0;
	st.global.u64 	[%rd27], %rd28;
	st.global.u64 	[%rd27+8], %rd28;
	st.global.u64 	[%rd27+16], %rd28;
	st.global.u64 	[%rd27+24], %rd28;
	add.s32 	%r51, %r51, 4;
$L__BB1_18:
	setp.eq.s32 	%p27, %r31, 0;
	@%p27 bra 	$L__BB1_21;
	neg.s32 	%r65, %r31;
$L__BB1_20:
	.pragma "nounroll";
	mul.wide.s32 	%rd29, %r51, 8;
	add.s64 	%rd30, %rd2, %rd29;
	add.s32 	%r51, %r51, 1;
	mov.b64 	%rd31, 0;
	st.global.u64 	[%rd30], %rd31;
	add.s32 	%r65, %r65, 1;
	setp.ne.s32 	%p28, %r65, 0;
	@%p28 bra 	$L__BB1_20;
$L__BB1_21:
	ret;
$L__BB1_22:
	shr.u64 	%rd14, %rd4, 33;
	cvt.u32.u64 	%r12, %rd14;
	mov.b32 	%r58, 0;
	mov.u32 	%r59, %r51;
$L__BB1_23:
	mul.wide.s32 	%rd15, %r57, 8;
	add.s64 	%rd16, %rd1, %rd15;
	ld.global.nc.u64 	%rd17, [%rd16];
	add.s32 	%r51, %r59, 1;
	mul.wide.s32 	%rd18, %r59, 8;
	add.s64 	%rd19, %rd2, %rd18;
	st.global.u64 	[%rd19], %rd17;
	add.s32 	%r58, %r58, 1;
	add.s32 	%r57, %r57, 1;
	setp.lt.u32 	%p12, %r58, %r12;
	setp.lt.s32 	%p13, %r51, %r40;
	setp.lt.s32 	%p14, %r57, %r39;
	and.pred  	%p15, %p13, %p14;
	and.pred  	%p16, %p15, %p12;
	mov.u32 	%r59, %r51;
	@%p16 bra 	$L__BB1_23;
	bra.uni 	$L__BB1_7;

}


// ===== COMPILED SASS (sm_100) =====

	.target	sm_100

	.elftype	@"ET_EXEC"


//--------------------- .note.nv.tkinfo           --------------------------
	.section	.note.nv.tkinfo,"",@"SHT_NOTE"
	.sectionflags	@"SHF_NOTE_NV_TKINFO"
	.tkinfo
        /*0018*/ 	.word	0x00000002
        /*0030*/ 	.string	""
        /*0030*/ 	.string	"ptxas"
        /*0030*/ 	.string	"Cuda compilation tools, release 13.0, V13.0.88"
        /*0030*/ 	.string	"Build cuda_13.0.r13.0/compiler.36424714_0"
        /*0030*/ 	.string	"-arch sm_100 -m 64 "



//--------------------- .note.nv.cuinfo           --------------------------
	.section	.note.nv.cuinfo,"",@"SHT_NOTE"
	.sectionflags	@"SHF_NOTE_NV_CUINFO"
        /*0018*/ 	.short	0x0002
        /*001a*/ 	.short	0x0064
        /*001c*/ 	.short	0x0082
	.zero		2


//--------------------- .nv.info                  --------------------------
	.section	.nv.info,"",@"SHT_CUDA_INFO"
	.align	4


	//----- nvinfo : EIATTR_REGCOUNT
	.align		4
        /*0000*/ 	.byte	0x04, 0x2f
        /*0002*/ 	.short	(.L_1 - .L_0)
	.align		4
.L_0:
        /*0004*/ 	.word	index@(popcount_pairwise_kernel)
        /*0008*/ 	.word	0x00000017


	//----- nvinfo : EIATTR_FRAME_SIZE
	.align		4
.L_1:
        /*000c*/ 	.byte	0x04, 0x11
        /*000e*/ 	.short	(.L_3 - .L_2)
	.align		4
.L_2:
        /*0010*/ 	.word	index@(popcount_pairwise_kernel)
        /*0014*/ 	.word	0x00000000


	//----- nvinfo : EIATTR_REGCOUNT
	.align		4
.L_3:
        /*0018*/ 	.byte	0x04, 0x2f
        /*001a*/ 	.short	(.L_5 - .L_4)
	.align		4
.L_4:
        /*001c*/ 	.word	index@(ewah_decompress_kernel)
        /*0020*/ 	.word	0x00000010


	//----- nvinfo : EIATTR_FRAME_SIZE
	.align		4
.L_5:
        /*0024*/ 	.byte	0x04, 0x11
        /*0026*/ 	.short	(.L_7 - .L_6)
	.align		4
.L_6:
        /*0028*/ 	.word	index@(ewah_decompress_kernel)
        /*002c*/ 	.word	0x00000000


	//----- nvinfo : EIATTR_MIN_STACK_SIZE
	.align		4
.L_7:
        /*0030*/ 	.byte	0x04, 0x12
        /*0032*/ 	.short	(.L_9 - .L_8)
	.align		4
.L_8:
        /*0034*/ 	.word	index@(ewah_decompress_kernel)
        /*0038*/ 	.word	0x00000000


	//----- nvinfo : EIATTR_MIN_STACK_SIZE
	.align		4
.L_9:
        /*003c*/ 	.byte	0x04, 0x12
        /*003e*/ 	.short	(.L_11 - .L_10)
	.align		4
.L_10:
        /*0040*/ 	.word	index@(popcount_pairwise_kernel)
        /*0044*/ 	.word	0x00000000
.L_11:


//--------------------- .nv.compat                --------------------------
	.section	.nv.compat,"",@"SHT_CUDA_COMPAT_INFO"
	.align	4
        /*0000*/ 	.byte	0x02, 0x09, 0x00, 0x00, 0x02, 0x02, 0x01, 0x00, 0x02, 0x05, 0x05, 0x00, 0x03, 0x07, 0x01, 0x01
        /*0010*/ 	.byte	0x02, 0x03, 0x00, 0x00, 0x02, 0x06, 0x01, 0x00, 0x04, 0x0b, 0x08, 0x00, 0x09, 0x00, 0x00, 0x00
        /*0020*/ 	.byte	0x00, 0x00, 0x00, 0x00


//--------------------- .nv.info.ewah_decompress_kernel --------------------------
	.section	.nv.info.ewah_decompress_kernel,"",@"SHT_CUDA_INFO"
	.sectionflags	@""
	.align	4


	//----- nvinfo : EIATTR_CUDA_API_VERSION
	.align		4
        /*0000*/ 	.byte	0x04, 0x37
        /*0002*/ 	.short	(.L_13 - .L_12)
.L_12:
        /*0004*/ 	.word	0x00000082


	//----- nvinfo : EIATTR_KPARAM_INFO
	.align		4
.L_13:
        /*0008*/ 	.byte	0x04, 0x17
        /*000a*/ 	.short	(.L_15 - .L_14)
.L_14:
        /*000c*/ 	.word	0x00000000
        /*0010*/ 	.short	0x0003
        /*0012*/ 	.short	0x0010
        /*0014*/ 	.byte	0x00, 0xf5, 0x21, 0x00


	//----- nvinfo : EIATTR_KPARAM_INFO
	.align		4
.L_15:
        /*0018*/ 	.byte	0x04, 0x17
        /*001a*/ 	.short	(.L_17 - .L_16)
.L_16:
        /*001c*/ 	.word	0x00000000
        /*0020*/ 	.short	0x0002
        /*0022*/ 	.short	0x000c
        /*0024*/ 	.byte	0x00, 0xf0, 0x11, 0x00


	//----- nvinfo : EIATTR_KPARAM_INFO
	.align		4
.L_17:
        /*0028*/ 	.byte	0x04, 0x17
        /*002a*/ 	.short	(.L_19 - .L_18)
.L_18:
        /*002c*/ 	.word	0x00000000
        /*0030*/ 	.short	0x0001
        /*0032*/ 	.short	0x0008
        /*0034*/ 	.byte	0x00, 0xf0, 0x11, 0x00


	//----- nvinfo : EIATTR_KPARAM_INFO
	.align		4
.L_19:
        /*0038*/ 	.byte	0x04, 0x17
        /*003a*/ 	.short	(.L_21 - .L_20)
.L_20:
        /*003c*/ 	.word	0x00000000
        /*0040*/ 	.short	0x0000
        /*0042*/ 	.short	0x0000
        /*0044*/ 	.byte	0x00, 0xf5, 0x21, 0x00


	//----- nvinfo : EIATTR_SPARSE_MMA_MASK
	.align		4
.L_21:
        /*0048*/ 	.byte	0x03, 0x50
        /*004a*/ 	.short	0x0000


	//----- nvinfo : EIATTR_MAXREG_COUNT
	.align		4
        /*004c*/ 	.byte	0x03, 0x1b
        /*004e*/ 	.short	0x00ff


	//----- nvinfo : EIATTR_MERCURY_ISA_VERSION
	.align		4
        /*0050*/ 	.byte	0x03, 0x5f
        /*0052*/ 	.short	0x0101


	//----- nvinfo : EIATTR_VRC_CTA_INIT_COUNT
	.align		4
        /*0054*/ 	.byte	0x02, 0x4a
	.zero		1
	.zero		1


	//----- nvinfo : EIATTR_EXIT_INSTR_OFFSETS
	.align		4
        /*0058*/ 	.byte	0x04, 0x1c
        /*005a*/ 	.short	(.L_23 - .L_22)


	//   ....[0]....
.L_22:
        /*005c*/ 	.word	0x00000030


	//   ....[1]....
        /*0060*/ 	.word	0x000003c0


	//   ....[2]....
        /*0064*/ 	.word	0x000005d0


	//   ....[3]....
        /*0068*/ 	.word	0x000006d0


	//   ....[4]....
        /*006c*/ 	.word	0x00000790


	//   ....[5]....
        /*0070*/ 	.word	0x00000820


	//----- nvinfo : EIATTR_CBANK_PARAM_SIZE
	.align		4
.L_23:
        /*0074*/ 	.byte	0x03, 0x19
        /*0076*/ 	.short	0x0018


	//----- nvinfo : EIATTR_PARAM_CBANK
	.align		4
        /*0078*/ 	.byte	0x04, 0x0a
        /*007a*/ 	.short	(.L_25 - .L_24)
	.align		4
.L_24:
        /*007c*/ 	.word	index@(.nv.constant0.ewah_decompress_kernel)
        /*0080*/ 	.short	0x0380
        /*0082*/ 	.short	0x0018


	//----- nvinfo : EIATTR_SW_WAR
	.align		4
.L_25:
        /*0084*/ 	.byte	0x04, 0x36
        /*0086*/ 	.short	(.L_27 - .L_26)
.L_26:
        /*0088*/ 	.word	0x00000008
.L_27:


//--------------------- .nv.info.popcount_pairwise_kernel --------------------------
	.section	.nv.info.popcount_pairwise_kernel,"",@"SHT_CUDA_INFO"
	.sectionflags	@""
	.align	4


	//----- nvinfo : EIATTR_CUDA_API_VERSION
	.align		4
        /*0000*/ 	.byte	0x04, 0x37
        /*0002*/ 	.short	(.L_29 - .L_28)
.L_28:
        /*0004*/ 	.word	0x00000082


	//----- nvinfo : EIATTR_KPARAM_INFO
	.align		4
.L_29:
        /*0008*/ 	.byte	0x04, 0x17
        /*000a*/ 	.short	(.L_31 - .L_30)
.L_30:
        /*000c*/ 	.word	0x00000000
        /*0010*/ 	.short	0x0005
        /*0012*/ 	.short	0x0020
        /*0014*/ 	.byte	0x00, 0xf5, 0x21, 0x00


	//----- nvinfo : EIATTR_KPARAM_INFO
	.align		4
.L_31:
        /*0018*/ 	.byte	0x04, 0x17
        /*001a*/ 	.short	(.L_33 - .L_32)
.L_32:
        /*001c*/ 	.word	0x00000000
        /*0020*/ 	.short	0x0004
        /*0022*/ 	.short	0x0018
        /*0024*/ 	.byte	0x00, 0xf0, 0x11, 0x00


	//----- nvinfo : EIATTR_KPARAM_INFO
	.align		4
.L_33:
        /*0028*/ 	.byte	0x04, 0x17
        /*002a*/ 	.short	(.L_35 - .L_34)
.L_34:
        /*002c*/ 	.word	0x00000000
        /*0030*/ 	.short	0x0003
        /*0032*/ 	.short	0x0014
        /*0034*/ 	.byte	0x00, 0xf0, 0x11, 0x00


	//----- nvinfo : EIATTR_KPARAM_INFO
	.align		4
.L_35:
        /*0038*/ 	.byte	0x04, 0x17
        /*003a*/ 	.short	(.L_37 - .L_36)
.L_36:
        /*003c*/ 	.word	0x00000000
        /*0040*/ 	.short	0x0002
        /*0042*/ 	.short	0x0010
        /*0044*/ 	.byte	0x00, 0xf0, 0x11, 0x00


	//----- nvinfo : EIATTR_KPARAM_INFO
	.align		4
.L_37:
        /*0048*/ 	.byte	0x04, 0x17
        /*004a*/ 	.short	(.L_39 - .L_38)
.L_38:
        /*004c*/ 	.word	0x00000000
        /*0050*/ 	.short	0x0001
        /*0052*/ 	.short	0x0008
        /*0054*/ 	.byte	0x00, 0xf5, 0x21, 0x00


	//----- nvinfo : EIATTR_KPARAM_INFO
	.align		4
.L_39:
        /*0058*/ 	.byte	0x04, 0x17
        /*005a*/ 	.short	(.L_41 - .L_40)
.L_40:
        /*005c*/ 	.word	0x00000000
        /*0060*/ 	.short	0x0000
        /*0062*/ 	.short	0x0000
        /*0064*/ 	.byte	0x00, 0xf5, 0x21, 0x00


	//----- nvinfo : EIATTR_SPARSE_MMA_MASK
	.align		4
.L_41:
        /*0068*/ 	.byte	0x03, 0x50
        /*006a*/ 	.short	0x0000


	//----- nvinfo : EIATTR_MAXREG_COUNT
	.align		4
        /*006c*/ 	.byte	0x03, 0x1b
        /*006e*/ 	.short	0x00ff


	//----- nvinfo : EIATTR_NUM_BARRIERS
	.align		4
        /*0070*/ 	.byte	0x02, 0x4c
        /*0072*/ 	.byte	0x01
	.zero		1


	//----- nvinfo : EIATTR_MERCURY_ISA_VERSION
	.align		4
        /*0074*/ 	.byte	0x03, 0x5f
        /*0076*/ 	.short	0x0101


	//----- nvinfo : EIATTR_COOP_GROUP_MASK_REGIDS
	.align		4
        /*0078*/ 	.byte	0x04, 0x29
        /*007a*/ 	.short	(.L_43 - .L_42)


	//   ....[0]....
.L_42:
        /*007c*/ 	.word	0xffffffff


	//   ....[1]....
        /*0080*/ 	.word	0xffffffff


	//   ....[2]....
        /*0084*/ 	.word	0xffffffff


	//   ....[3]....
        /*0088*/ 	.word	0xffffffff


	//   ....[4]....
        /*008c*/ 	.word	0xffffffff


	//   ....[5]....
        /*0090*/ 	.word	0xffffffff


	//   ....[6]....
        /*0094*/ 	.word	0xffffffff


	//   ....[7]....
        /*0098*/ 	.word	0xffffffff


	//   ....[8]....
        /*009c*/ 	.word	0xffffffff


	//   ....[9]....
        /*00a0*/ 	.word	0xffffffff


	//   ....[10]....
        /*00a4*/ 	.word	0xffffffff


	//   ....[11]....
        /*00a8*/ 	.word	0xffffffff


	//   ....[12]....
        /*00ac*/ 	.word	0xffffffff


	//   ....[13]....
        /*00b0*/ 	.word	0xffffffff


	//   ....[14]....
        /*00b4*/ 	.word	0xffffffff


	//   ....[15]....
        /*00b8*/ 	.word	0xffffffff


	//   ....[16]....
        /*00bc*/ 	.word	0xffffffff


	//   ....[17]....
        /*00c0*/ 	.word	0xffffffff


	//   ....[18]....
        /*00c4*/ 	.word	0xffffffff


	//   ....[19]....
        /*00c8*/ 	.word	0xffffffff


	//----- nvinfo : EIATTR_COOP_GROUP_INSTR_OFFSETS
	.align		4
.L_43:
        /*00cc*/ 	.byte	0x04, 0x28
        /*00ce*/ 	.short	(.L_45 - .L_44)


	//   ....[0]....
.L_44:
        /*00d0*/ 	.word	0x00000310


	//   ....[1]....
        /*00d4*/ 	.word	0x00000340


	//   ....[2]....
        /*00d8*/ 	.word	0x00000380


	//   ....[3]....
        /*00dc*/ 	.word	0x00000390


	//   ....[4]....
        /*00e0*/ 	.word	0x000003d0


	//   ....[5]....
        /*00e4*/ 	.word	0x000003e0


	//   ....[6]....
        /*00e8*/ 	.word	0x00000410


	//   ....[7]....
        /*00ec*/ 	.word	0x00000430


	//   ....[8]....
        /*00f0*/ 	.word	0x00000480


	//   ....[9]....
        /*00f4*/ 	.word	0x000004b0


	//   ....[10]....
        /*00f8*/ 	.word	0x00000550


	//   ....[11]....
        /*00fc*/ 	.word	0x00000560


	//   ....[12]....
        /*0100*/ 	.word	0x00000590


	//   ....[13]....
        /*0104*/ 	.word	0x000005a0


	//   ....[14]....
        /*0108*/ 	.word	0x000005d0


	//   ....[15]....
        /*010c*/ 	.word	0x000005e0


	//   ....[16]....
        /*0110*/ 	.word	0x00000610


	//   ....[17]....
        /*0114*/ 	.word	0x00000620


	//   ....[18]....
        /*0118*/ 	.word	0x00000660


	//   ....[19]....
        /*011c*/ 	.word	0x00000670


	//----- nvinfo : EIATTR_VRC_CTA_INIT_COUNT
	.align		4
.L_45:
        /*0120*/ 	.byte	0x02, 0x4a
	.zero		1
	.zero		1


	//----- nvinfo : EIATTR_EXIT_INSTR_OFFSETS
	.align		4
        /*0124*/ 	.byte	0x04, 0x1c
        /*0126*/ 	.short	(.L_47 - .L_46)


	//   ....[0]....
.L_46:
        /*0128*/ 	.word	0x00000060


	//   ....[1]....
        /*012c*/ 	.word	0x00000680


	//   ....[2]....
        /*0130*/ 	.word	0x00000740


	//----- nvinfo : EIATTR_CRS_STACK_SIZE
	.align		4
.L_47:
        /*0134*/ 	.byte	0x04, 0x1e
        /*0136*/ 	.short	(.L_49 - .L_48)
.L_48:
        /*0138*/ 	.word	0x00000000


	//----- nvinfo : EIATTR_CBANK_PARAM_SIZE
	.align		4
.L_49:
        /*013c*/ 	.byte	0x03, 0x19
        /*013e*/ 	.short	0x0028


	//----- nvinfo : EIATTR_PARAM_CBANK
	.align		4
        /*0140*/ 	.byte	0x04, 0x0a
        /*0142*/ 	.short	(.L_51 - .L_50)
	.align		4
.L_50:
        /*0144*/ 	.word	index@(.nv.constant0.popcount_pairwise_kernel)
        /*0148*/ 	.short	0x0380
        /*014a*/ 	.short	0x0028


	//----- nvinfo : EIATTR_SW_WAR
	.align		4
.L_51:
        /*014c*/ 	.byte	0x04, 0x36
        /*014e*/ 	.short	(.L_53 - .L_52)
.L_52:
        /*0150*/ 	.word	0x00000008
.L_53:


//--------------------- .nv.callgraph             --------------------------
	.section	.nv.callgraph,"",@"SHT_CUDA_CALLGRAPH"
	.align	4
	.sectionentsize	8
	.align		4
        /*0000*/ 	.word	0x00000000
	.align		4
        /*0004*/ 	.word	0xffffffff
	.align		4
        /*0008*/ 	.word	0x00000000
	.align		4
        /*000c*/ 	.word	0xfffffffe
	.align		4
        /*0010*/ 	.word	0x00000000
	.align		4
        /*0014*/ 	.word	0xfffffffd
	.align		4
        /*0018*/ 	.word	0x00000000
	.align		4
        /*001c*/ 	.word	0xfffffffc


//--------------------- .text.ewah_decompress_kernel --------------------------
	.section	.text.ewah_decompress_kernel,"ax",@progbits
	.align	128
        .global         ewah_decompress_kernel
        .type           ewah_decompress_kernel,@function
        .size           ewah_decompress_kernel,(.L_x_16 - ewah_decompress_kernel)
        .other          ewah_decompress_kernel,@"STO_CUDA_ENTRY STV_DEFAULT"
ewah_decompress_kernel:
.text.ewah_decompress_kernel:
[----:B------:R-:W-:Y:S01]  /*0000*/  LDC R1, c[0x0][0x37c] ;  /* 0x0000df00ff017b82 */ /* 0x000fe20000000800 */
[----:B------:R-:W0:Y:S02]  /*0010*/  S2R R0, SR_TID.X ;  /* 0x0000000000007919 */ /* 0x000e240000002100 */
[----:B0-----:R-:W-:-:S13]  /*0020*/  ISETP.NE.AND P0, PT, R0, RZ, PT ;  /* 0x000000ff0000720c */ /* 0x001fda0003f05270 */
[----:B------:R-:W-:Y:S05]  /*0030*/  @P0 EXIT ;  /* 0x000000000000094d */ /* 0x000fea0003800000 */
[----:B------:R-:W0:Y:S01]  /*0040*/  LDCU.64 UR4, c[0x0][0x388] ;  /* 0x00007100ff0477ac */ /* 0x000e220008000a00 */
[----:B------:R-:W-:Y:S01]  /*0050*/  IMAD.MOV.U32 R0, RZ, RZ, RZ ;  /* 0x000000ffff007224 */ /* 0x000fe200078e00ff */
[----:B------:R-:W1:Y:S01]  /*0060*/  LDCU.64 UR6, c[0x0][0x358] ;  /* 0x00006b00ff0677ac */ /* 0x000e620008000a00 */
[----:B0-----:R-:W-:Y:S02]  /*0070*/  UMOV UR9, UR5 ;  /* 0x0000000500097c82 */ /* 0x001fe40008000000 */
[----:B------:R-:W-:-:S04]  /*0080*/  UISETP.LT.AND UP0, UPT, UR4, UR9, UPT ;  /* 0x000000090400728c */ /* 0x000fc8000bf01270 */
[----:B------:R-:W-:-:S04]  /*0090*/  USEL UR4, UR4, UR9, UP0 ;  /* 0x0000000904047287 */ /* 0x000fc80008000000 */
[----:B------:R-:W-:-:S09]  /*00a0*/  UISETP.GE.AND UP0, UPT, UR4, 0x1, UPT ;  /* 0x000000010400788c */ /* 0x000fd2000bf06270 */
[----:B-1----:R-:W-:Y:S05]  /*00b0*/  BRA.U !UP0, `(.L_x_0) ;  /* 0x0000000108bc7547 */ /* 0x002fea000b800000 */
[----:B------:R-:W-:Y:S02]  /*00c0*/  IMAD.MOV.U32 R0, RZ, RZ, RZ ;  /* 0x000000ffff007224 */ /* 0x000fe400078e00ff */
[----:B------:R-:W-:-:S07]  /*00d0*/  IMAD.MOV.U32 R13, RZ, RZ, RZ ;  /* 0x000000ffff0d7224 */ /* 0x000fce00078e00ff */
.L_x_5:
[----:B------:R-:W0:Y:S01]  /*00e0*/  LDC.64 R2, c[0x0][0x380] ;  /* 0x0000e000ff027b82 */ /* 0x000e220000000a00 */
[----:B-1----:R-:W1:Y:S01]  /*00f0*/  LDCU.64 UR8, c[0x0][0x388] ;  /* 0x00007100ff0877ac */ /* 0x002e620008000a00 */
[----:B0-----:R-:W-:-:S05]  /*0100*/  IMAD.WIDE R4, R13, 0x8, R2 ;  /* 0x000000080d047825 */ /* 0x001fca00078e0202 */
[----:B------:R-:W2:Y:S01]  /*0110*/  LDG.E.64.CONSTANT R10, desc[UR6][R4.64] ;  /* 0x00000006040a7981 */ /* 0x000ea2000c1e9b00 */
[----:B------:R-:W-:-:S05]  /*0120*/  VIADD R13, R13, 0x1 ;  /* 0x000000010d0d7836 */ /* 0x000fca0000000000 */
[----:B-1----:R-:W-:Y:S02]  /*0130*/  ISETP.GE.AND P1, PT, R13, UR8, PT ;  /* 0x000000080d007c0c */ /* 0x002fe4000bf26270 */
[C---:B--2---:R-:W-:Y:S02]  /*0140*/  SHF.R.U64 R12, R10.reuse, 0x1, R11 ;  /* 0x000000010a0c7819 */ /* 0x044fe4000000120b */
[----:B------:R-:W-:Y:S02]  /*0150*/  ISETP.LT.U32.AND P0, PT, R10, RZ, PT ;  /* 0x000000ff0a00720c */ /* 0x000fe40003f01070 */
[----:B------:R-:W-:-:S13]  /*0160*/  ISETP.NE.AND P2, PT, R12, RZ, PT ;  /* 0x000000ff0c00720c */ /* 0x000fda0003f45270 */
[----:B------:R-:W-:Y:S05]  /*0170*/  @!P2 BRA `(.L_x_1) ;  /* 0x000000000034a947 */ /* 0x000fea0003800000 */
[----:B------:R-:W0:Y:S01]  /*0180*/  LDC.64 R8, c[0x0][0x390] ;  /* 0x0000e400ff087b82 */ /* 0x000e220000000a00 */
[----:B------:R-:W-:Y:S01]  /*0190*/  LOP3.LUT R6, R10, 0x1, RZ, 0xc0, !PT ;  /* 0x000000010a067812 */ /* 0x000fe200078ec0ff */
[----:B------:R-:W1:Y:S03]  /*01a0*/  LDCU UR5, c[0x0][0x38c] ;  /* 0x00007180ff0577ac */ /* 0x000e660008000800 */
[----:B------:R-:W-:Y:S01]  /*01b0*/  IADD3 R6, P2, PT, RZ, -R6, RZ ;  /* 0x80000006ff067210 */ /* 0x000fe20007f5e0ff */
[----:B------:R-:W-:-:S04]  /*01c0*/  UMOV UR4, URZ ;  /* 0x000000ff00047c82 */ /* 0x000fc80008000000 */
[----:B------:R-:W-:-:S08]  /*01d0*/  IMAD.X R7, RZ, RZ, -0x1, P2 ;  /* 0xffffffffff077424 */ /* 0x000fd000010e06ff */
.L_x_2:
[----:B0-----:R-:W-:Y:S01]  /*01e0*/  IMAD.WIDE R4, R0, 0x8, R8 ;  /* 0x0000000800047825 */ /* 0x001fe200078e0208 */
[----:B------:R-:W-:-:S03]  /*01f0*/  UIADD3 UR4, UPT, UPT, UR4, 0x1, URZ ;  /* 0x0000000104047890 */ /* 0x000fc6000fffe0ff */
[----:B------:R-:W-:Y:S01]  /*0200*/  VIADD R0, R0, 0x1 ;  /* 0x0000000100007836 */ /* 0x000fe20000000000 */
[----:B------:R2:W-:Y:S02]  /*0210*/  STG.E.64 desc[UR6][R4.64], R6 ;  /* 0x0000000604007986 */ /* 0x0005e4000c101b06 */
[----:B------:R-:W-:Y:S02]  /*0220*/  ISETP.LE.U32.AND P2, PT, R12, UR4, PT ;  /* 0x000000040c007c0c */ /* 0x000fe4000bf43070 */
[----:B-1----:R-:W-:-:S13]  /*0230*/  ISETP.LT.AND P3, PT, R0, UR5, PT ;  /* 0x0000000500007c0c */ /* 0x002fda000bf61270 */
[----:B--2---:R-:W-:Y:S05]  /*0240*/  @!P2 BRA P3, `(.L_x_2) ;  /* 0xfffffffc00e4a947 */ /* 0x004fea000183ffff */
.L_x_1:
[----:B------:R-:W-:-:S04]  /*0250*/  ISETP.GE.OR P1, PT, R0, UR9, P1 ;  /* 0x0000000900007c0c */ /* 0x000fc80008f26670 */
[----:B------:R-:W-:-:S13]  /*0260*/  ISETP.LT.U32.OR.EX P0, PT, R11, 0x2, P1, P0 ;  /* 0x000000020b00780c */ /* 0x000fda0000f01500 */
[----:B------:R-:W-:Y:S05]  /*0270*/  @P0 BRA `(.L_x_3) ;  /* 0x0000000000400947 */ /* 0x000fea0003800000 */
[----:B------:R-:W0:Y:S01]  /*0280*/  LDC.64 R8, c[0x0][0x390] ;  /* 0x0000e400ff087b82 */ /* 0x000e220000000a00 */
[----:B------:R-:W-:Y:S01]  /*0290*/  SHF.R.U32.HI R10, RZ, 0x1, R11 ;  /* 0x00000001ff0a7819 */ /* 0x000fe2000001160b */
[----:B------:R-:W-:Y:S01]  /*02a0*/  IMAD.MOV.U32 R11, RZ, RZ, R0 ;  /* 0x000000ffff0b7224 */ /* 0x000fe200078e0000 */
[----:B------:R-:W-:-:S06]  /*02b0*/  UMOV UR4, URZ ;  /* 0x000000ff00047c82 */ /* 0x000fcc0008000000 */
.L_x_4:
[----:B-1----:R-:W-:-:S06]  /*02c0*/  IMAD.WIDE R4, R13, 0x8, R2 ;  /* 0x000000080d047825 */ /* 0x002fcc00078e0202 */
[----:B------:R-:W2:Y:S01]  /*02d0*/  LDG.E.64.CONSTANT R4, desc[UR6][R4.64] ;  /* 0x0000000604047981 */ /* 0x000ea2000c1e9b00 */
[----:B------:R-:W-:Y:S01]  /*02e0*/  VIADD R13, R13, 0x1 ;  /* 0x000000010d0d7836 */ /* 0x000fe20000000000 */
[----:B------:R-:W-:Y:S01]  /*02f0*/  UIADD3 UR4, UPT, UPT, UR4, 0x1, URZ ;  /* 0x0000000104047890 */ /* 0x000fe2000fffe0ff */
[----:B0-----:R-:W-:-:S03]  /*0300*/  IMAD.WIDE R6, R11, 0x8, R8 ;  /* 0x000000080b067825 */ /* 0x001fc600078e0208 */
[----:B------:R-:W-:Y:S01]  /*0310*/  ISETP.GE.AND P0, PT, R13, UR8, PT ;  /* 0x000000080d007c0c */ /* 0x000fe2000bf06270 */
[----:B------:R-:W-:Y:S01]  /*0320*/  VIADD R11, R11, 0x1 ;  /* 0x000000010b0b7836 */ /* 0x000fe20000000000 */
[----:B------:R-:W-:-:S03]  /*0330*/  ISETP.GT.U32.AND P1, PT, R10, UR4, PT ;  /* 0x000000040a007c0c */ /* 0x000fc6000bf24070 */
[----:B------:R-:W-:Y:S01]  /*0340*/  IMAD.MOV.U32 R0, RZ, RZ, R11 ;  /* 0x000000ffff007224 */ /* 0x000fe200078e000b */
[----:B------:R-:W-:Y:S01]  /*0350*/  ISETP.LT.AND P0, PT, R11, UR9, !P0 ;  /* 0x000000090b007c0c */ /* 0x000fe2000c701270 */
[----:B--2---:R1:W-:-:S12]  /*0360*/  STG.E.64 desc[UR6][R6.64], R4 ;  /* 0x0000000406007986 */ /* 0x0043d8000c101b06 */
[----:B------:R-:W-:Y:S05]  /*0370*/  @P0 BRA P1, `(.L_x_4) ;  /* 0xfffffffc00d00947 */ /* 0x000fea000083ffff */
.L_x_3:
[----:B------:R-:W-:Y:S02]  /*0380*/  ISETP.GE.AND P0, PT, R0, UR9, PT ;  /* 0x0000000900007c0c */ /* 0x000fe4000bf06270 */
[----:B------:R-:W-:-:S13]  /*0390*/  ISETP.LT.AND P1, PT, R13, UR8, PT ;  /* 0x000000080d007c0c */ /* 0x000fda000bf21270 */
[----:B------:R-:W-:Y:S05]  /*03a0*/  @!P0 BRA P1, `(.L_x_5) ;  /* 0xfffffffc004c8947 */ /* 0x000fea000083ffff */
.L_x_0:
[----:B------:R-:W-:-:S13]  /*03b0*/  ISETP.GE.AND P0, PT, R0, UR9, PT ;  /* 0x0000000900007c0c */ /* 0x000fda000bf06270 */
[----:B------:R-:W-:Y:S05]  /*03c0*/  @P0 EXIT ;  /* 0x000000000000094d */ /* 0x000fea0003800000 */
[C---:B------:R-:W-:Y:S01]  /*03d0*/  VIADD R2, R0.reuse, -UR9 ;  /* 0x8000000900027c36 */ /* 0x040fe20008000000 */
[----:B-1----:R-:W-:-:S04]  /*03e0*/  IADD3 R7, PT, PT, -R0, UR9, RZ ;  /* 0x0000000900077c10 */ /* 0x002fc8000fffe1ff */
[----:B------:R-:W-:Y:S02]  /*03f0*/  ISETP.GT.U32.AND P0, PT, R2, -0x10, PT ;  /* 0xfffffff00200780c */ /* 0x000fe40003f04070 */
[----:B------:R-:W-:-:S04]  /*0400*/  LOP3.LUT R8, R7, 0xf, RZ, 0xc0, !PT ;  /* 0x0000000f07087812 */ /* 0x000fc800078ec0ff */
[----:B------:R-:W-:-:S07]  /*0410*/  ISETP.NE.AND P1, PT, R8, RZ, PT ;  /* 0x000000ff0800720c */ /* 0x000fce0003f25270 */
[----:B------:R-:W-:Y:S06]  /*0420*/  @P0 BRA `(.L_x_6) ;  /* 0x0000000000680947 */ /* 0x000fec0003800000 */
[----:B------:R-:W0:Y:S01]  /*0430*/  LDC.64 R4, c[0x0][0x390] ;  /* 0x0000e400ff047b82 */ /* 0x000e220000000a00 */
[----:B------:R-:W-:-:S05]  /*0440*/  LOP3.LUT R2, R7, 0xfffffff0, RZ, 0xc0, !PT ;  /* 0xfffffff007027812 */ /* 0x000fca00078ec0ff */
[----:B------:R-:W-:Y:S01]  /*0450*/  IMAD.MOV R6, RZ, RZ, -R2 ;  /* 0x000000ffff067224 */ /* 0x000fe200078e0a02 */
[----:B0-----:R-:W-:-:S05]  /*0460*/  IADD3 R4, P0, PT, R4, 0x40, RZ ;  /* 0x0000004004047810 */ /* 0x001fca0007f1e0ff */
[----:B------:R-:W-:-:S08]  /*0470*/  IMAD.X R5, RZ, RZ, R5, P0 ;  /* 0x000000ffff057224 */ /* 0x000fd000000e0605 */
.L_x_7:
[----:B------:R-:W-:Y:S02]  /*0480*/  VIADD R6, R6, 0x10 ;  /* 0x0000001006067836 */ /* 0x000fe40000000000 */
[----:B0-----:R-:W-:-:S03]  /*0490*/  IMAD.WIDE R2, R0, 0x8, R4 ;  /* 0x0000000800027825 */ /* 0x001fc600078e0204 */
[----:B------:R-:W-:Y:S01]  /*04a0*/  ISETP.NE.AND P0, PT, R6, RZ, PT ;  /* 0x000000ff0600720c */ /* 0x000fe20003f05270 */
[----:B------:R-:W-:Y:S01]  /*04b0*/  VIADD R0, R0, 0x10 ;  /* 0x0000001000007836 */ /* 0x000fe20000000000 */
[----:B------:R0:W-:Y:S04]  /*04c0*/  STG.E.64 desc[UR6][R2.64+-0x40], RZ ;  /* 0xffffc0ff02007986 */ /* 0x0001e8000c101b06 */
        /* <DEDUP_REMOVED lines=14> */
[----:B------:R0:W-:Y:S01]  /*05b0*/  STG.E.64 desc[UR6][R2.64+0x38], RZ ;  /* 0x000038ff02007986 */ /* 0x0001e2000c101b06 */
[----:B------:R-:W-:Y:S05]  /*05c0*/  @P0 BRA `(.L_x_7) ;  /* 0xfffffffc00ac0947 */ /* 0x000fea000383ffff */
.L_x_6:
[----:B------:R-:W-:Y:S05]  /*05d0*/  @!P1 EXIT ;  /* 0x000000000000994d */ /* 0x000fea0003800000 */
[----:B------:R-:W-:Y:S02]  /*05e0*/  ISETP.GE.U32.AND P0, PT, R8, 0x8, PT ;  /* 0x000000080800780c */ /* 0x000fe40003f06070 */
[----:B------:R-:W-:-:S04]  /*05f0*/  LOP3.LUT R4, R7, 0x7, RZ, 0xc0, !PT ;  /* 0x0000000707047812 */ /* 0x000fc800078ec0ff */
[----:B------:R-:W-:-:S07]  /*0600*/  ISETP.NE.AND P1, PT, R4, RZ, PT ;  /* 0x000000ff0400720c */ /* 0x000fce0003f25270 */
[----:B------:R-:W-:Y:S06]  /*0610*/  @!P0 BRA `(.L_x_8) ;  /* 0x00000000002c8947 */ /* 0x000fec0003800000 */
[----:B0-----:R-:W0:Y:S02]  /*0620*/  LDC.64 R2, c[0x0][0x390] ;  /* 0x0000e400ff027b82 */ /* 0x001e240000000a00 */
[----:B0-----:R-:W-:-:S04]  /*0630*/  IMAD.WIDE R2, R0, 0x8, R2 ;  /* 0x0000000800027825 */ /* 0x001fc800078e0202 */
        /* <DEDUP_REMOVED lines=8> */
[----:B------:R1:W-:Y:S02]  /*06c0*/  STG.E.64 desc[UR6][R2.64+0x38], RZ ;  /* 0x000038ff02007986 */ /* 0x0003e4000c101b06 */
.L_x_8:
[----:B------:R-:W-:Y:S05]  /*06d0*/  @!P1 EXIT ;  /* 0x000000000000994d */ /* 0x000fea0003800000 */
[----:B------:R-:W-:Y:S02]  /*06e0*/  ISETP.GE.U32.AND P0, PT, R4, 0x4, PT ;  /* 0x000000040400780c */ /* 0x000fe40003f06070 */
[----:B------:R-:W-:-:S04]  /*06f0*/  LOP3.LUT R6, R7, 0x3, RZ, 0xc0, !PT ;  /* 0x0000000307067812 */ /* 0x000fc800078ec0ff */
[----:B------:R-:W-:-:S07]  /*0700*/  ISETP.NE.AND P1, PT, R6, RZ, PT ;  /* 0x000000ff0600720c */ /* 0x000fce0003f25270 */
[----:B------:R-:W-:Y:S06]  /*0710*/  @!P0 BRA `(.L_x_9) ;  /* 0x00000000001c8947 */ /* 0x000fec0003800000 */
[----:B01----:R-:W0:Y:S02]  /*0720*/  LDC.64 R2, c[0x0][0x390] ;  /* 0x0000e400ff027b82 */ /* 0x003e240000000a00 */
[----:B0-----:R-:W-:-:S04]  /*0730*/  IMAD.WIDE R2, R0, 0x8, R2 ;  /* 0x0000000800027825 */ /* 0x001fc800078e0202 */
[----:B------:R-:W-:Y:S01]  /*0740*/  VIADD R0, R0, 0x4 ;  /* 0x0000000400007836 */ /* 0x000fe20000000000 */
[----:B------:R2:W-:Y:S04]  /*0750*/  STG.E.64 desc[UR6][R2.64], RZ ;  /* 0x000000ff02007986 */ /* 0x0005e8000c101b06 */
[----:B------:R2:W-:Y:S04]  /*0760*/  STG.E.64 desc[UR6][R2.64+0x8], RZ ;  /* 0x000008ff02007986 */ /* 0x0005e8000c101b06 */
[----:B------:R2:W-:Y:S04]  /*0770*/  STG.E.64 desc[UR6][R2.64+0x10], RZ ;  /* 0x000010ff02007986 */ /* 0x0005e8000c101b06 */
[----:B------:R2:W-:Y:S02]  /*0780*/  STG.E.64 desc[UR6][R2.64+0x18], RZ ;  /* 0x000018ff02007986 */ /* 0x0005e4000c101b06 */
.L_x_9:
[----:B------:R-:W-:Y:S05]  /*0790*/  @!P1 EXIT ;  /* 0x000000000000994d */ /* 0x000fea0003800000 */
[----:B012---:R-:W0:Y:S01]  /*07a0*/  LDC.64 R2, c[0x0][0x390] ;  /* 0x0000e400ff027b82 */ /* 0x007e220000000a00 */
[----:B------:R-:W-:-:S07]  /*07b0*/  IMAD.MOV R6, RZ, RZ, -R6 ;  /* 0x000000ffff067224 */ /* 0x000fce00078e0a06 */
.L_x_10:
[----:B------:R-:W-:Y:S02]  /*07c0*/  VIADD R6, R6, 0x1 ;  /* 0x0000000106067836 */ /* 0x000fe40000000000 */
[----:B0-----:R-:W-:-:S03]  /*07d0*/  IMAD.WIDE R4, R0, 0x8, R2 ;  /* 0x0000000800047825 */ /* 0x001fc600078e0202 */
[----:B------:R-:W-:Y:S01]  /*07e0*/  ISETP.NE.AND P0, PT, R6, RZ, PT ;  /* 0x000000ff0600720c */ /* 0x000fe20003f05270 */
[----:B------:R-:W-:Y:S01]  /*07f0*/  VIADD R0, R0, 0x1 ;  /* 0x0000000100007836 */ /* 0x000fe20000000000 */
[----:B------:R1:W-:Y:S11]  /*0800*/  STG.E.64 desc[UR6][R4.64], RZ ;  /* 0x000000ff04007986 */ /* 0x0003f6000c101b06 */
[----:B-1----:R-:W-:Y:S05]  /*0810*/  @P0 BRA `(.L_x_10) ;  /* 0xfffffffc00e80947 */ /* 0x002fea000383ffff */
[----:B------:R-:W-:Y:S05]  /*0820*/  EXIT ;  /* 0x000000000000794d */ /* 0x000fea0003800000 */
.L_x_11:
[----:B------:R-:W-:-:S00]  /*0830*/  BRA `(.L_x_11) ;  /* 0xfffffffc00fc7947 */ /* 0x000fc0000383ffff */
[----:B------:R-:W-:-:S00]  /*0840*/  NOP ;  /* 0x0000000000007918 */ /* 0x000fc00000000000 */
        /* <DEDUP_REMOVED lines=11> */
.L_x_16:


//--------------------- .text.popcount_pairwise_kernel --------------------------
	.section	.text.popcount_pairwise_kernel,"ax",@progbits
	.align	128
        .global         popcount_pairwise_kernel
        .type           popcount_pairwise_kernel,@function
        .size           popcount_pairwise_kernel,(.L_x_17 - popcount_pairwise_kernel)
        .other          popcount_pairwise_kernel,@"STO_CUDA_ENTRY STV_DEFAULT"
popcount_pairwise_kernel:
.text.popcount_pairwise_kernel:
[----:B------:R-:W-:Y:S08]  /*0000*/  LDC R1, c[0x0][0x37c] ;  /* 0x0000df00ff017b82 */ /* 0x000ff00000000800 */
[----:B------:R-:W0:Y:S08]  /*0010*/  S2UR UR6, SR_CTAID.Y ;  /* 0x00000000000679c3 */ /* 0x000e300000002600 */
[----:B------:R-:W0:Y:S08]  /*0020*/  LDC.64 R6, c[0x0][0x390] ;  /* 0x0000e400ff067b82 */ /* 0x000e300000000a00 */
[----:B------:R-:W1:Y:S01]  /*0030*/  S2UR UR5, SR_CTAID.X ;  /* 0x00000000000579c3 */ /* 0x000e620000002500 */
[----:B0-----:R-:W-:-:S04]  /*0040*/  ISETP.LE.AND P0, PT, R7, UR6, PT ;  /* 0x0000000607007c0c */ /* 0x001fc8000bf03270 */
[----:B-1----:R-:W-:-:S13]  /*0050*/  ISETP.LE.OR P0, PT, R6, UR5, P0 ;  /* 0x0000000506007c0c */ /* 0x002fda0008703670 */
[----:B------:R-:W-:Y:S05]  /*0060*/  @P0 EXIT ;  /* 0x000000000000094d */ /* 0x000fea0003800000 */
[----:B------:R-:W0:Y:S01]  /*0070*/  S2R R0, SR_TID.X ;  /* 0x0000000000007919 */ /* 0x000e220000002100 */
[----:B------:R-:W0:Y:S01]  /*0080*/  LDC R13, c[0x0][0x398] ;  /* 0x0000e600ff0d7b82 */ /* 0x000e220000000800 */
[----:B------:R-:W1:Y:S01]  /*0090*/  LDCU.64 UR8, c[0x0][0x358] ;  /* 0x00006b00ff0877ac */ /* 0x000e620008000a00 */
[----:B------:R-:W-:Y:S01]  /*00a0*/  BSSY.RECONVERGENT B0, `(.L_x_12) ;  /* 0x0000026000007945 */ /* 0x000fe20003800200 */
[----:B------:R-:W-:Y:S01]  /*00b0*/  IMAD.MOV.U32 R12, RZ, RZ, RZ ;  /* 0x000000ffff0c7224 */ /* 0x000fe200078e00ff */
[----:B------:R-:W2:Y:S01]  /*00c0*/  LDCU.128 UR12, c[0x0][0x380] ;  /* 0x00007000ff0c77ac */ /* 0x000ea20008000c00 */
[----:B------:R-:W-:Y:S01]  /*00d0*/  IMAD.MOV.U32 R7, RZ, RZ, RZ ;  /* 0x000000ffff077224 */ /* 0x000fe200078e00ff */
[----:B0-----:R-:W-:-:S13]  /*00e0*/  ISETP.GE.AND P0, PT, R0, R13, PT ;  /* 0x0000000d0000720c */ /* 0x001fda0003f06270 */
[----:B-12---:R-:W-:Y:S05]  /*00f0*/  @P0 BRA `(.L_x_13) ;  /* 0x0000000000800947 */ /* 0x006fea0003800000 */
[----:B------:R-:W0:Y:S01]  /*0100*/  LDC R14, c[0x0][0x360] ;  /* 0x0000d800ff0e7b82 */ /* 0x000e220000000800 */
[----:B------:R-:W-:Y:S01]  /*0110*/  SHF.R.S32.HI R7, RZ, 0x1f, R13 ;  /* 0x0000001fff077819 */ /* 0x000fe2000001140d */
[----:B------:R-:W-:-:S04]  /*0120*/  IMAD.WIDE.U32 R4, R13, UR6, RZ ;  /* 0x000000060d047c25 */ /* 0x000fc8000f8e00ff */
[----:B------:R-:W-:-:S04]  /*0130*/  IMAD.WIDE.U32 R2, R13, UR5, RZ ;  /* 0x000000050d027c25 */ /* 0x000fc8000f8e00ff */
[C---:B------:R-:W-:Y:S02]  /*0140*/  IMAD R9, R7.reuse, UR6, RZ ;  /* 0x0000000607097c24 */ /* 0x040fe4000f8e02ff */
[----:B------:R-:W-:Y:S02]  /*0150*/  IMAD R15, R7, UR5, RZ ;  /* 0x00000005070f7c24 */ /* 0x000fe4000f8e02ff */
[----:B------:R-:W-:Y:S02]  /*0160*/  IMAD.MOV.U32 R12, RZ, RZ, RZ ;  /* 0x000000ffff0c7224 */ /* 0x000fe400078e00ff */
[----:B------:R-:W-:Y:S02]  /*0170*/  IMAD.MOV.U32 R7, RZ, RZ, RZ ;  /* 0x000000ffff077224 */ /* 0x000fe400078e00ff */
[----:B------:R-:W-:Y:S02]  /*0180*/  IMAD.MOV.U32 R17, RZ, RZ, R0 ;  /* 0x000000ffff117224 */ /* 0x000fe400078e0000 */
[----:B------:R-:W-:-:S02]  /*0190*/  IMAD.IADD R16, R5, 0x1, R9 ;  /* 0x0000000105107824 */ /* 0x000fc400078e0209 */
[----:B------:R-:W-:-:S07]  /*01a0*/  IMAD.IADD R15, R3, 0x1, R15 ;  /* 0x00000001030f7824 */ /* 0x000fce00078e020f */
.L_x_14:
[----:B------:R-:W-:Y:S02]  /*01b0*/  SHF.R.S32.HI R8, RZ, 0x1f, R17 ;  /* 0x0000001fff087819 */ /* 0x000fe40000011411 */
[C---:B------:R-:W-:Y:S02]  /*01c0*/  IADD3 R9, P0, PT, R17.reuse, R2, RZ ;  /* 0x0000000211097210 */ /* 0x040fe40007f1e0ff */
[----:B------:R-:W-:-:S03]  /*01d0*/  IADD3 R11, P1, PT, R17, R4, RZ ;  /* 0x00000004110b7210 */ /* 0x000fc60007f3e0ff */
[C---:B------:R-:W-:Y:S02]  /*01e0*/  IMAD.X R20, R8.reuse, 0x1, R15, P0 ;  /* 0x0000000108147824 */ /* 0x040fe400000e060f */
[----:B------:R-:W-:Y:S01]  /*01f0*/  IMAD.X R18, R8, 0x1, R16, P1 ;  /* 0x0000000108127824 */ /* 0x000fe200008e0610 */
[----:B------:R-:W-:Y:S02]  /*0200*/  LEA R8, P0, R9, UR12, 0x3 ;  /* 0x0000000c09087c11 */ /* 0x000fe4000f8018ff */
[----:B------:R-:W-:Y:S02]  /*0210*/  LEA R10, P1, R11, UR14, 0x3 ;  /* 0x0000000e0b0a7c11 */ /* 0x000fe4000f8218ff */
[----:B------:R-:W-:Y:S02]  /*0220*/  LEA.HI.X R9, R9, UR13, R20, 0x3, P0 ;  /* 0x0000000d09097c11 */ /* 0x000fe400080f1c14 */
[----:B------:R-:W-:-:S04]  /*0230*/  LEA.HI.X R11, R11, UR15, R18, 0x3, P1 ;  /* 0x0000000f0b0b7c11 */ /* 0x000fc800088f1c12 */
[----:B------:R-:W2:Y:S04]  /*0240*/  LDG.E.64.CONSTANT R8, desc[UR8][R8.64] ;  /* 0x0000000808087981 */ /* 0x000ea8000c1e9b00 */
[----:B------:R-:W2:Y:S01]  /*0250*/  LDG.E.64.CONSTANT R10, desc[UR8][R10.64] ;  /* 0x000000080a0a7981 */ /* 0x000ea2000c1e9b00 */
[----:B0-----:R-:W-:-:S05]  /*0260*/  IMAD.IADD R17, R14, 0x1, R17 ;  /* 0x000000010e117824 */ /* 0x001fca00078e0211 */
[----:B------:R-:W-:Y:S02]  /*0270*/  ISETP.GE.AND P0, PT, R17, R13, PT ;  /* 0x0000000d1100720c */ /* 0x000fe40003f06270 */
[----:B--2---:R-:W-:Y:S02]  /*0280*/  LOP3.LUT R18, R10, R8, RZ, 0xc0, !PT ;  /* 0x000000080a127212 */ /* 0x004fe400078ec0ff */
[----:B------:R-:W-:-:S04]  /*0290*/  LOP3.LUT R20, R11, R9, RZ, 0xc0, !PT ;  /* 0x000000090b147212 */ /* 0x000fc800078ec0ff */
[----:B------:R-:W-:Y:S08]  /*02a0*/  POPC R18, R18 ;  /* 0x0000001200127309 */ /* 0x000ff00000000000 */
[----:B------:R-:W0:Y:S02]  /*02b0*/  POPC R19, R20 ;  /* 0x0000001400137309 */ /* 0x000e240000000000 */
[----:B0-----:R-:W-:-:S05]  /*02c0*/  IMAD.IADD R19, R18, 0x1, R19 ;  /* 0x0000000112137824 */ /* 0x001fca00078e0213 */
[----:B------:R-:W-:-:S05]  /*02d0*/  IADD3 R12, P1, PT, R19, R12, RZ ;  /* 0x0000000c130c7210 */ /* 0x000fca0007f3e0ff */
[----:B------:R-:W-:Y:S01]  /*02e0*/  IMAD.X R7, RZ, RZ, R7, P1 ;  /* 0x000000ffff077224 */ /* 0x000fe200008e0607 */
[----:B------:R-:W-:Y:S07]  /*02f0*/  @!P0 BRA `(.L_x_14) ;  /* 0xfffffffc00ac8947 */ /* 0x000fee000383ffff */
.L_x_13:
[----:B------:R-:W-:Y:S05]  /*0300*/  BSYNC.RECONVERGENT B0 ;  /* 0x0000000000007941 */ /* 0x000fea0003800200 */
.L_x_12:
[----:B------:R-:W0:Y:S01]  /*0310*/  SHFL.DOWN PT, R3, R12, 0x10, 0x1f ;  /* 0x0a001f000c037f89 */ /* 0x000e2200000e0000 */
[----:B------:R-:W1:Y:S01]  /*0320*/  LDCU UR4, c[0x0][0x360] ;  /* 0x00006c00ff0477ac */ /* 0x000e620008000800 */
[----:B------:R-:W-:Y:S02]  /*0330*/  LOP3.LUT P1, RZ, R0, 0x1f, RZ, 0xc0, !PT ;  /* 0x0000001f00ff7812 */ /* 0x000fe4000782c0ff */
[----:B------:R-:W2:Y:S01]  /*0340*/  SHFL.DOWN PT, R2, R7, 0x10, 0x1f ;  /* 0x0a001f0007027f89 */ /* 0x000ea200000e0000 */
[----:B-1----:R-:W-:Y:S01]  /*0350*/  USHF.R.U32.HI UR4, URZ, 0x5, UR4 ;  /* 0x00000005ff047899 */ /* 0x002fe20008011604 */
[----:B0-----:R-:W-:-:S05]  /*0360*/  IADD3 R8, P0, PT, R3, R12, RZ ;  /* 0x0000000c03087210 */ /* 0x001fca0007f1e0ff */
[----:B--2---:R-:W-:Y:S01]  /*0370*/  IMAD.X R9, R2, 0x1, R7, P0 ;  /* 0x0000000102097824 */ /* 0x004fe200000e0607 */
[----:B------:R-:W0:Y:S04]  /*0380*/  SHFL.DOWN PT, R3, R8, 0x8, 0x1f ;  /* 0x09001f0008037f89 */ /* 0x000e2800000e0000 */
[----:B------:R-:W1:Y:S01]  /*0390*/  SHFL.DOWN PT, R2, R9, 0x8, 0x1f ;  /* 0x09001f0009027f89 */ /* 0x000e6200000e0000 */
[----:B0-----:R-:W-:Y:S02]  /*03a0*/  IADD3 R4, P0, PT, R3, R8, RZ ;  /* 0x0000000803047210 */ /* 0x001fe40007f1e0ff */
[----:B------:R-:W0:Y:S03]  /*03b0*/  @!P1 S2R R8, SR_CgaCtaId ;  /* 0x0000000000089919 */ /* 0x000e260000008800 */
[----:B-1----:R-:W-:Y:S01]  /*03c0*/  IMAD.X R11, R2, 0x1, R9, P0 ;  /* 0x00000001020b7824 */ /* 0x002fe200000e0609 */
[----:B------:R-:W1:Y:S04]  /*03d0*/  SHFL.DOWN PT, R3, R4, 0x4, 0x1f ;  /* 0x08801f0004037f89 */ /* 0x000e6800000e0000 */
[----:B------:R-:W2:Y:S01]  /*03e0*/  SHFL.DOWN PT, R2, R11, 0x4, 0x1f ;  /* 0x08801f000b027f89 */ /* 0x000ea200000e0000 */
[----:B-1----:R-:W-:-:S05]  /*03f0*/  IADD3 R10, P0, PT, R3, R4, RZ ;  /* 0x00000004030a7210 */ /* 0x002fca0007f1e0ff */
[----:B--2---:R-:W-:Y:S01]  /*0400*/  IMAD.X R5, R2, 0x1, R11, P0 ;  /* 0x0000000102057824 */ /* 0x004fe200000e060b */
[----:B------:R-:W1:Y:S01]  /*0410*/  SHFL.DOWN PT, R3, R10, 0x2, 0x1f ;  /* 0x08401f000a037f89 */ /* 0x000e6200000e0000 */
[----:B------:R-:W-:-:S03]  /*0420*/  ISETP.GE.U32.AND P0, PT, R0, UR4, PT ;  /* 0x0000000400007c0c */ /* 0x000fc6000bf06070 */
[----:B------:R-:W2:Y:S10]  /*0430*/  SHFL.DOWN PT, R2, R5, 0x2, 0x1f ;  /* 0x08401f0005027f89 */ /* 0x000eb400000e0000 */
[----:B------:R-:W3:Y:S01]  /*0440*/  @!P0 S2R R12, SR_CgaCtaId ;  /* 0x00000000000c8919 */ /* 0x000ee20000008800 */
[----:B-1----:R-:W-:-:S02]  /*0450*/  IADD3 R9, P2, PT, R3, R10, RZ ;  /* 0x0000000a03097210 */ /* 0x002fc40007f5e0ff */
[----:B------:R-:W-:-:S03]  /*0460*/  @!P1 MOV R3, 0x400 ;  /* 0x0000040000039802 */ /* 0x000fc60000000f00 */
[----:B--2---:R-:W-:Y:S01]  /*0470*/  IMAD.X R11, R2, 0x1, R5, P2 ;  /* 0x00000001020b7824 */ /* 0x004fe200010e0605 */
[----:B------:R-:W1:Y:S01]  /*0480*/  SHFL.DOWN PT, R4, R9, 0x1, 0x1f ;  /* 0x08201f0009047f89 */ /* 0x000e6200000e0000 */
[----:B------:R-:W-:Y:S02]  /*0490*/  @!P0 MOV R5, 0x400 ;  /* 0x0000040000058802 */ /* 0x000fe40000000f00 */
[----:B0-----:R-:W-:Y:S01]  /*04a0*/  @!P1 LEA R3, R8, R3, 0x18 ;  /* 0x0000000308039211 */ /* 0x001fe200078ec0ff */
[----:B------:R-:W0:Y:S03]  /*04b0*/  SHFL.DOWN PT, R2, R11, 0x1, 0x1f ;  /* 0x08201f000b027f89 */ /* 0x000e2600000e0000 */
[----:B------:R-:W-:Y:S02]  /*04c0*/  @!P1 LEA.HI R7, R0, R3, RZ, 0x1e ;  /* 0x0000000300079211 */ /* 0x000fe400078ff0ff */
[----:B---3--:R-:W-:-:S05]  /*04d0*/  @!P0 LEA R13, R12, R5, 0x18 ;  /* 0x000000050c0d8211 */ /* 0x008fca00078ec0ff */
[----:B------:R-:W-:Y:S01]  /*04e0*/  @!P0 IMAD R8, R0, 0x8, R13 ;  /* 0x0000000800088824 */ /* 0x000fe200078e020d */
[----:B-1----:R-:W-:-:S05]  /*04f0*/  IADD3 R4, P2, PT, R4, R9, RZ ;  /* 0x0000000904047210 */ /* 0x002fca0007f5e0ff */
[----:B0-----:R-:W-:Y:S01]  /*0500*/  IMAD.X R5, R2, 0x1, R11, P2 ;  /* 0x0000000102057824 */ /* 0x001fe200010e060b */
[----:B------:R-:W-:-:S04]  /*0510*/  CS2R R2, SRZ ;  /* 0x0000000000027805 */ /* 0x000fc8000001ff00 */
[----:B------:R-:W-:Y:S01]  /*0520*/  @!P1 STS.64 [R7], R4 ;  /* 0x0000000407009388 */ /* 0x000fe20000000a00 */
[----:B------:R-:W-:Y:S06]  /*0530*/  BAR.SYNC.DEFER_BLOCKING 0x0 ;  /* 0x0000000000007b1d */ /* 0x000fec0000010000 */
[----:B------:R-:W0:Y:S04]  /*0540*/  @!P0 LDS.64 R2, [R8] ;  /* 0x0000000008028984 */ /* 0x000e280000000a00 */
[----:B0-----:R-:W0:Y:S04]  /*0550*/  SHFL.DOWN PT, R11, R2, 0x10, 0x1f ;  /* 0x0a001f00020b7f89 */ /* 0x001e2800000e0000 */
[----:B------:R-:W1:Y:S01]  /*0560*/  SHFL.DOWN PT, R9, R3, 0x10, 0x1f ;  /* 0x0a001f0003097f89 */ /* 0x000e6200000e0000 */
[----:B0-----:R-:W-:-:S05]  /*0570*/  IADD3 R13, P0, PT, R11, R2, RZ ;  /* 0x000000020b0d7210 */ /* 0x001fca0007f1e0ff */
[----:B-1----:R-:W-:Y:S01]  /*0580*/  IMAD.X R12, R9, 0x1, R3, P0 ;  /* 0x00000001090c7824 */ /* 0x002fe200000e0603 */
[----:B------:R-:W0:Y:S04]  /*0590*/  SHFL.DOWN PT, R10, R13, 0x8, 0x1f ;  /* 0x09001f000d0a7f89 */ /* 0x000e2800000e0000 */
        /* <DEDUP_REMOVED lines=11> */
[----:B------:R-:W-:Y:S01]  /*0650*/  ISETP.NE.AND P0, PT, R0, RZ, PT ;  /* 0x000000ff0000720c */ /* 0x000fe20003f05270 */
[----:B------:R0:W1:Y:S04]  /*0660*/  SHFL.DOWN PT, R4, R5, 0x1, 0x1f ;  /* 0x08201f0005047f89 */ /* 0x00006800000e0000 */
[----:B------:R0:W2:Y:S08]  /*0670*/  SHFL.DOWN PT, R0, R9, 0x1, 0x1f ;  /* 0x08201f0009007f89 */ /* 0x0000b000000e0000 */
[----:B0-----:R-:W-:Y:S05]  /*0680*/  @P0 EXIT ;  /* 0x000000000000094d */ /* 0x001fea0003800000 */
[----:B------:R-:W0:Y:S01]  /*0690*/  LDC.64 R10, c[0x0][0x3a0] ;  /* 0x0000e800ff0a7b82 */ /* 0x000e220000000a00 */
[----:B------:R-:W-:Y:S02]  /*06a0*/  IMAD.U32 R2, RZ, RZ, UR5 ;  /* 0x00000005ff027e24 */ /* 0x000fe4000f8e00ff */
[----:B------:R-:W-:Y:S02]  /*06b0*/  IMAD.MOV.U32 R3, RZ, RZ, RZ ;  /* 0x000000ffff037224 */ /* 0x000fe400078e00ff */
[----:B------:R-:W-:Y:S01]  /*06c0*/  IMAD.WIDE.U32 R6, R6, UR6, R2 ;  /* 0x0000000606067c25 */ /* 0x000fe2000f8e0002 */
[----:B-1----:R-:W-:-:S03]  /*06d0*/  IADD3 R2, P0, PT, R4, R5, RZ ;  /* 0x0000000504027210 */ /* 0x002fc60007f1e0ff */
[----:B------:R-:W-:-:S04]  /*06e0*/  IMAD.MOV.U32 R3, RZ, RZ, RZ ;  /* 0x000000ffff037224 */ /* 0x000fc800078e00ff */
[----:B------:R-:W-:Y:S02]  /*06f0*/  IMAD.IADD R5, R7, 0x1, R3 ;  /* 0x0000000107057824 */ /* 0x000fe400078e0203 */
[----:B--2---:R-:W-:Y:S01]  /*0700*/  IMAD.X R3, R0, 0x1, R9, P0 ;  /* 0x0000000100037824 */ /* 0x004fe200000e0609 */
[----:B0-----:R-:W-:-:S04]  /*0710*/  LEA R4, P1, R6, R10, 0x3 ;  /* 0x0000000a06047211 */ /* 0x001fc800078218ff */
[----:B------:R-:W-:-:S05]  /*0720*/  LEA.HI.X R5, R6, R11, R5, 0x3, P1 ;  /* 0x0000000b06057211 */ /* 0x000fca00008f1c05 */
[----:B------:R-:W-:Y:S01]  /*0730*/  STG.E.64 desc[UR8][R4.64], R2 ;  /* 0x0000000204007986 */ /* 0x000fe2000c101b08 */
[----:B------:R-:W-:Y:S05]  /*0740*/  EXIT ;  /* 0x000000000000794d */ /* 0x000fea0003800000 */
.L_x_15:
        /* <DEDUP_REMOVED lines=11> */
.L_x_17:


//--------------------- .nv.shared.reserved.0     --------------------------
	.section	.nv.shared.reserved.0,"aw",@nobits
	.weak		__nv_reservedSMEM_offset_0_alias
	.size		__nv_reservedSMEM_offset_0_alias, 0, 64
	.other		__nv_reservedSMEM_offset_0_alias,@"STO_CUDA_RESERVED_SHARED STV_DEFAULT"
__nv_reservedSMEM_offset_0_alias:
	.zero		0
	.zero		64


//--------------------- .nv.shared.popcount_pairwise_kernel --------------------------
	.section	.nv.shared.popcount_pairwise_kernel,"aw",@nobits
	.sectionflags	@""
	.align	8
.nv.shared.popcount_pairwise_kernel:
	.zero		1280


//--------------------- .nv.constant0.ewah_decompress_kernel --------------------------
	.section	.nv.constant0.ewah_decompress_kernel,"a",@progbits
	.sectionflags	@""
	.align	4
.nv.constant0.ewah_decompress_kernel:
	.zero		920


//--------------------- .nv.constant0.popcount_pairwise_kernel --------------------------
	.section	.nv.constant0.popcount_pairwise_kernel,"a",@progbits
	.sectionflags	@""
	.align	4
.nv.constant0.popcount_pairwise_kernel:
	.zero		936


//--------------------- SYMBOLS --------------------------

	.type		.nv.reservedSmem.offset0,@object
	.size		.nv.reservedSmem.offset0,0x4
	.type		.nv.reservedSmem.cap,@object
	.size		.nv.reservedSmem.cap,0x4
